	.headerflags	@"EF_CUDA_TEXMODE_UNIFIED EF_CUDA_64BIT_ADDRESS EF_CUDA_ACCELERATORS EF_CUDA_SM90 EF_CUDA_VIRTUAL_SM(EF_CUDA_SM90)"
	.elftype	@"ET_EXEC"


//--------------------- .nv.info                  --------------------------
	.section	.nv.info,"",@"SHT_CUDA_INFO"
	.align	4


	//----- nvinfo : EIATTR_REGCOUNT
	.align		4
        /*0000*/ 	.byte	0x04, 0x2f
        /*0002*/ 	.short	(.L_1 - .L_0)
	.align		4
.L_0:
        /*0004*/ 	.word	index@(triton_poi_fused_1)
        /*0008*/ 	.word	0x00000020


	//----- nvinfo : EIATTR_MIN_STACK_SIZE
	.align		4
.L_1:
        /*000c*/ 	.byte	0x04, 0x12
        /*000e*/ 	.short	(.L_3 - .L_2)
	.align		4
.L_2:
        /*0010*/ 	.word	index@(triton_poi_fused_1)
        /*0014*/ 	.word	0x00000000


	//----- nvinfo : EIATTR_FRAME_SIZE
	.align		4
.L_3:
        /*0018*/ 	.byte	0x04, 0x11
        /*001a*/ 	.short	(.L_5 - .L_4)
	.align		4
.L_4:
        /*001c*/ 	.word	index@(triton_poi_fused_1)
        /*0020*/ 	.word	0x00000000


	//----- nvinfo : EIATTR_MIN_STACK_SIZE
	.align		4
.L_5:
        /*0024*/ 	.byte	0x04, 0x12
        /*0026*/ 	.short	(.L_7 - .L_6)
	.align		4
.L_6:
        /*0028*/ 	.word	index@(triton_poi_fused_1)
        /*002c*/ 	.word	0x00000000
.L_7:


//--------------------- .nv.info.triton_poi_fused_1 --------------------------
	.section	.nv.info.triton_poi_fused_1,"",@"SHT_CUDA_INFO"
	.sectionflags	@""
	.align	4


	//----- nvinfo : EIATTR_CUDA_API_VERSION
	.align		4
        /*0000*/ 	.byte	0x04, 0x37
        /*0002*/ 	.short	(.L_9 - .L_8)
.L_8:
        /*0004*/ 	.word	0x0000007c


	//----- nvinfo : EIATTR_KPARAM_INFO
	.align		4
.L_9:
        /*0008*/ 	.byte	0x04, 0x17
        /*000a*/ 	.short	(.L_11 - .L_10)
.L_10:
        /*000c*/ 	.word	0x00000000
        /*0010*/ 	.short	0x0003
        /*0012*/ 	.short	0x0014
        /*0014*/ 	.byte	0x00, 0xf0, 0x11, 0x00


	//----- nvinfo : EIATTR_KPARAM_INFO
	.align		4
.L_11:
        /*0018*/ 	.byte	0x04, 0x17
        /*001a*/ 	.short	(.L_13 - .L_12)
.L_12:
        /*001c*/ 	.word	0x00000000
        /*0020*/ 	.short	0x0002
        /*0022*/ 	.short	0x0010
        /*0024*/ 	.byte	0x00, 0xf0, 0x11, 0x00


	//----- nvinfo : EIATTR_KPARAM_INFO
	.align		4
.L_13:
        /*0028*/ 	.byte	0x04, 0x17
        /*002a*/ 	.short	(.L_15 - .L_14)
.L_14:
        /*002c*/ 	.word	0x00000000
        /*0030*/ 	.short	0x0001
        /*0032*/ 	.short	0x0008
        /*0034*/ 	.byte	0x00, 0xf4, 0x21, 0x00


	//----- nvinfo : EIATTR_KPARAM_INFO
	.align		4
.L_15:
        /*0038*/ 	.byte	0x04, 0x17
        /*003a*/ 	.short	(.L_17 - .L_16)
.L_16:
        /*003c*/ 	.word	0x00000000
        /*0040*/ 	.short	0x0000
        /*0042*/ 	.short	0x0000
        /*0044*/ 	.byte	0x00, 0xf4, 0x21, 0x00


	//----- nvinfo : EIATTR_SPARSE_MMA_MASK
	.align		4
.L_17:
        /*0048*/ 	.byte	0x03, 0x50
        /*004a*/ 	.short	0x0000


	//----- nvinfo : EIATTR_MAXREG_COUNT
	.align		4
        /*004c*/ 	.byte	0x03, 0x1b
        /*004e*/ 	.short	0x00ff


	//----- nvinfo : EIATTR_EXIT_INSTR_OFFSETS
	.align		4
        /*0050*/ 	.byte	0x04, 0x1c
        /*0052*/ 	.short	(.L_19 - .L_18)


	//   ....[0]....
.L_18:
        /*0054*/ 	.word	0x00000770


	//   ....[1]....
        /*0058*/ 	.word	0x00000790


	//----- nvinfo : EIATTR_REQNTID
	.align		4
.L_19:
        /*005c*/ 	.byte	0x04, 0x10
        /*005e*/ 	.short	(.L_21 - .L_20)
.L_20:
        /*0060*/ 	.word	0x00000080
        /*0064*/ 	.word	0x00000001
        /*0068*/ 	.word	0x00000001


	//----- nvinfo : EIATTR_CBANK_PARAM_SIZE
	.align		4
.L_21:
        /*006c*/ 	.byte	0x03, 0x19
        /*006e*/ 	.short	0x0018


	//----- nvinfo : EIATTR_PARAM_CBANK
	.align		4
        /*0070*/ 	.byte	0x04, 0x0a
        /*0072*/ 	.short	(.L_23 - .L_22)
	.align		4
.L_22:
        /*0074*/ 	.word	index@(.nv.constant0.triton_poi_fused_1)
        /*0078*/ 	.short	0x0210
        /*007a*/ 	.short	0x0018


	//----- nvinfo : EIATTR_SW_WAR
	.align		4
.L_23:
        /*007c*/ 	.byte	0x04, 0x36
        /*007e*/ 	.short	(.L_25 - .L_24)
.L_24:
        /*0080*/ 	.word	0x00000008
.L_25:


//--------------------- .nv.callgraph             --------------------------
	.section	.nv.callgraph,"",@"SHT_CUDA_CALLGRAPH"
	.align	4
	.sectionentsize	8
	.align		4
        /*0000*/ 	.word	0x00000000
	.align		4
        /*0004*/ 	.word	0xffffffff
	.align		4
        /*0008*/ 	.word	0x00000000
	.align		4
        /*000c*/ 	.word	0xfffffffe
	.align		4
        /*0010*/ 	.word	0x00000000
	.align		4
        /*0014*/ 	.word	0xfffffffd
	.align		4
        /*0018*/ 	.word	0x00000000
	.align		4
        /*001c*/ 	.word	0xfffffffc


//--------------------- .text.triton_poi_fused_1  --------------------------
	.section	.text.triton_poi_fused_1,"ax",@progbits
	.align	128
        .global         triton_poi_fused_1
        .type           triton_poi_fused_1,@function
        .size           triton_poi_fused_1,(.L_x_1 - triton_poi_fused_1)
        .other          triton_poi_fused_1,@"STO_CUDA_ENTRY STV_DEFAULT"
triton_poi_fused_1:
.text.triton_poi_fused_1:
[----:B------:R-:W0:Y:S01]  /*0000*/  LDC R1, c[0x0][0x28] ;  /* 0x00000a00ff017b82 */ /* 0x000e220000000800 */
[----:B------:R-:W1:Y:S07]  /*0010*/  S2R R10, SR_TID.X ;  /* 0x00000000000a7919 */ /* 0x000e6e0000002100 */
[----:B------:R-:W2:Y:S01]  /*0020*/  S2UR UR4, SR_CTAID.Y ;  /* 0x00000000000479c3 */ /* 0x000ea20000002600 */
[----:B------:R-:W-:Y:S01]  /*0030*/  HFMA2.MMA R0, -RZ, RZ, 0, 0 ;  /* 0x00000000ff007435 */ /* 0x000fe200000001ff */
[----:B------:R-:W3:Y:S06]  /*0040*/  S2R R3, SR_CTAID.X ;  /* 0x0000000000037919 */ /* 0x000eec0000002500 */
[----:B------:R-:W4:Y:S01]  /*0050*/  LDC.64 R12, c[0x0][0x210] ;  /* 0x00008400ff0c7b82 */ /* 0x000f220000000a00 */
[----:B--2---:R-:W-:Y:S01]  /*0060*/  USHF.L.U32 UR4, UR4, 0x5, URZ ;  /* 0x0000000504047899 */ /* 0x004fe2000800063f */
[----:B-1----:R-:W-:-:S02]  /*0070*/  SHF.R.U32.HI R19, RZ, 0x5, R10 ;  /* 0x00000005ff137819 */ /* 0x002fc4000001160a */
[----:B------:R-:W-:Y:S02]  /*0080*/  LOP3.LUT R10, R10, 0x1f, RZ, 0xc0, !PT ;  /* 0x0000001f0a0a7812 */ /* 0x000fe400078ec0ff */
[----:B------:R-:W-:Y:S02]  /*0090*/  SGXT.U32 R19, R19, 0x2 ;  /* 0x000000021313781a */ /* 0x000fe40000000000 */
[----:B---3--:R-:W-:Y:S02]  /*00a0*/  LEA R10, R3, R10, 0x5 ;  /* 0x0000000a030a7211 */ /* 0x008fe400078e28ff */
[----:B------:R-:W-:Y:S01]  /*00b0*/  LOP3.LUT R19, R19, UR4, RZ, 0xfc, !PT ;  /* 0x0000000413137c12 */ /* 0x000fe2000f8efcff */
[----:B------:R-:W-:Y:S01]  /*00c0*/  ULDC.64 UR4, c[0x0][0x208] ;  /* 0x0000820000047ab9 */ /* 0x000fe20000000a00 */
[----:B------:R-:W-:-:S03]  /*00d0*/  ISETP.GE.AND P0, PT, R10, 0x19, PT ;  /* 0x000000190a00780c */ /* 0x000fc60003f06270 */
[C---:B------:R-:W-:Y:S01]  /*00e0*/  IMAD R21, R19.reuse, 0x19, R10 ;  /* 0x0000001913157824 */ /* 0x040fe200078e020a */
[----:B------:R-:W-:-:S03]  /*00f0*/  ISETP.LT.AND P1, PT, R19, 0x180, !P0 ;  /* 0x000001801300780c */ /* 0x000fc60004721270 */
[----:B----4-:R-:W-:Y:S01]  /*0100*/  IMAD.WIDE R14, R21, 0x4, R12 ;  /* 0x00000004150e7825 */ /* 0x010fe200078e020c */
[C---:B------:R-:W-:Y:S02]  /*0110*/  LOP3.LUT R4, R19.reuse, 0x4, RZ, 0xfc, !PT ;  /* 0x0000000413047812 */ /* 0x040fe400078efcff */
[C---:B------:R-:W-:Y:S02]  /*0120*/  LOP3.LUT R11, R19.reuse, 0xc, RZ, 0xfc, !PT ;  /* 0x0000000c130b7812 */ /* 0x040fe400078efcff */
[C---:B------:R-:W-:Y:S02]  /*0130*/  LOP3.LUT R2, R19.reuse, 0x10, RZ, 0xfc, !PT ;  /* 0x0000001013027812 */ /* 0x040fe400078efcff */
[----:B------:R-:W-:Y:S02]  /*0140*/  LOP3.LUT R9, R19, 0x8, RZ, 0xfc, !PT ;  /* 0x0000000813097812 */ /* 0x000fe400078efcff */
[----:B------:R-:W-:Y:S01]  /*0150*/  IADD3 R29, R21, 0x64, RZ ;  /* 0x00000064151d7810 */ /* 0x000fe20007ffe0ff */
[----:B------:R1:W2:Y:S01]  /*0160*/  @P1 LDG.E.EL R0, desc[UR4][R14.64] ;  /* 0x000000040e001981 */ /* 0x0002a2000c2e1900 */
[----:B------:R-:W-:-:S02]  /*0170*/  ISETP.LT.AND P6, PT, R4, 0x180, !P0 ;  /* 0x000001800400780c */ /* 0x000fc400047c1270 */
[----:B------:R-:W-:Y:S02]  /*0180*/  ISETP.LT.AND P4, PT, R11, 0x180, !P0 ;  /* 0x000001800b00780c */ /* 0x000fe40004781270 */
[----:B------:R-:W-:Y:S02]  /*0190*/  ISETP.LT.AND P3, PT, R2, 0x180, !P0 ;  /* 0x000001800200780c */ /* 0x000fe40004761270 */
[----:B------:R-:W-:Y:S01]  /*01a0*/  LOP3.LUT R22, R19, 0x14, RZ, 0xfc, !PT ;  /* 0x0000001413167812 */ /* 0x000fe200078efcff */
[----:B------:R-:W-:Y:S01]  /*01b0*/  HFMA2.MMA R5, -RZ, RZ, 0, 0 ;  /* 0x00000000ff057435 */ /* 0x000fe200000001ff */
[----:B------:R-:W-:Y:S01]  /*01c0*/  MOV R8, RZ ;  /* 0x000000ff00087202 */ /* 0x000fe20000000f00 */
[----:B------:R-:W-:Y:S01]  /*01d0*/  IMAD.WIDE R28, R29, 0x4, R12 ;  /* 0x000000041d1c7825 */ /* 0x000fe200078e020c */
[----:B------:R-:W-:Y:S02]  /*01e0*/  ISETP.LT.AND P5, PT, R9, 0x180, !P0 ;  /* 0x000001800900780c */ /* 0x000fe400047a1270 */
[----:B-1----:R-:W-:-:S02]  /*01f0*/  IADD3 R15, R21, 0x12c, RZ ;  /* 0x0000012c150f7810 */ /* 0x002fc40007ffe0ff */
[----:B------:R-:W-:Y:S02]  /*0200*/  LOP3.LUT R24, R19, 0x18, RZ, 0xfc, !PT ;  /* 0x0000001813187812 */ /* 0x000fe400078efcff */
[----:B------:R-:W-:Y:S02]  /*0210*/  CS2R R6, SRZ ;  /* 0x0000000000067805 */ /* 0x000fe4000001ff00 */
[----:B------:R-:W-:Y:S02]  /*0220*/  IADD3 R17, R21, 0x190, RZ ;  /* 0x0000019015117810 */ /* 0x000fe40007ffe0ff */
[----:B------:R-:W-:Y:S02]  /*0230*/  P2R R18, PR, RZ, 0x2 ;  /* 0x00000002ff127803 */ /* 0x000fe40000000000 */
[----:B------:R-:W-:Y:S02]  /*0240*/  IADD3 R27, R21, 0xc8, RZ ;  /* 0x000000c8151b7810 */ /* 0x000fe40007ffe0ff */
[----:B------:R-:W-:Y:S01]  /*0250*/  ISETP.LT.AND P2, PT, R22, 0x180, !P0 ;  /* 0x000001801600780c */ /* 0x000fe20004741270 */
[--C-:B------:R-:W-:Y:S01]  /*0260*/  IMAD.WIDE R14, R15, 0x4, R12.reuse ;  /* 0x000000040f0e7825 */ /* 0x100fe200078e020c */
[----:B------:R-:W-:Y:S01]  /*0270*/  ISETP.LT.AND P1, PT, R24, 0x180, !P0 ;  /* 0x000001801800780c */ /* 0x000fe20004721270 */
[----:B------:R1:W3:Y:S01]  /*0280*/  @P6 LDG.E.EL R8, desc[UR4][R28.64] ;  /* 0x000000041c086981 */ /* 0x0002e2000c2e1900 */
[----:B------:R-:W-:Y:S01]  /*0290*/  IADD3 R20, R21, 0x1f4, RZ ;  /* 0x000001f415147810 */ /* 0x000fe20007ffe0ff */
[--C-:B------:R-:W-:Y:S01]  /*02a0*/  IMAD.WIDE R16, R17, 0x4, R12.reuse ;  /* 0x0000000411107825 */ /* 0x100fe200078e020c */
[----:B------:R-:W-:Y:S01]  /*02b0*/  HFMA2.MMA R23, -RZ, RZ, 0, 0 ;  /* 0x00000000ff177435 */ /* 0x000fe200000001ff */
[----:B------:R-:W-:Y:S01]  /*02c0*/  P2R R3, PR, RZ, 0x40 ;  /* 0x00000040ff037803 */ /* 0x000fe20000000000 */
[----:B------:R4:W3:Y:S01]  /*02d0*/  @P4 LDG.E.EL R6, desc[UR4][R14.64] ;  /* 0x000000040e064981 */ /* 0x0008e2000c2e1900 */
[----:B------:R-:W-:Y:S01]  /*02e0*/  IMAD.WIDE R26, R27, 0x4, R12 ;  /* 0x000000041b1a7825 */ /* 0x000fe200078e020c */
[----:B------:R-:W-:-:S02]  /*02f0*/  ISETP.NE.AND P6, PT, R18, RZ, PT ;  /* 0x000000ff1200720c */ /* 0x000fc40003fc5270 */
[----:B-1----:R-:W-:Y:S01]  /*0300*/  IADD3 R29, R21, 0x258, RZ ;  /* 0x00000258151d7810 */ /* 0x002fe20007ffe0ff */
[----:B------:R1:W3:Y:S01]  /*0310*/  @P3 LDG.E.EL R5, desc[UR4][R16.64] ;  /* 0x0000000410053981 */ /* 0x0002e2000c2e1900 */
[----:B------:R-:W-:Y:S01]  /*0320*/  MOV R18, RZ ;  /* 0x000000ff00127202 */ /* 0x000fe20000000f00 */
[--C-:B----4-:R-:W-:Y:S02]  /*0330*/  IMAD.WIDE R14, R20, 0x4, R12.reuse ;  /* 0x00000004140e7825 */ /* 0x110fe400078e020c */
[----:B------:R4:W3:Y:S04]  /*0340*/  @P5 LDG.E.EL R7, desc[UR4][R26.64] ;  /* 0x000000041a075981 */ /* 0x0008e8000c2e1900 */
[----:B------:R-:W3:Y:S01]  /*0350*/  @P2 LDG.E.EL R18, desc[UR4][R14.64] ;  /* 0x000000040e122981 */ /* 0x000ee2000c2e1900 */
[----:B-1----:R-:W-:-:S05]  /*0360*/  IMAD.WIDE R16, R29, 0x4, R12 ;  /* 0x000000041d107825 */ /* 0x002fca00078e020c */
[----:B------:R1:W3:Y:S01]  /*0370*/  @P1 LDG.E.EL R23, desc[UR4][R16.64] ;  /* 0x0000000410171981 */ /* 0x0002e2000c2e1900 */
[----:B------:R-:W-:Y:S01]  /*0380*/  IADD3 R21, R21, 0x2bc, RZ ;  /* 0x000002bc15157810 */ /* 0x000fe20007ffe0ff */
[----:B----4-:R-:W-:-:S04]  /*0390*/  IMAD.HI R27, R19, 0x55555556, RZ ;  /* 0x55555556131b7827 */ /* 0x010fc800078e02ff */
[----:B------:R-:W-:Y:S02]  /*03a0*/  IMAD.WIDE R20, R21, 0x4, R12 ;  /* 0x0000000415147825 */ /* 0x000fe400078e020c */
[----:B------:R-:W4:Y:S01]  /*03b0*/  LDC.64 R12, c[0x0][0x218] ;  /* 0x00008600ff0c7b82 */ /* 0x000f220000000a00 */
[----:B------:R-:W-:Y:S02]  /*03c0*/  LEA.HI R28, R27, R27, RZ, 0x1 ;  /* 0x0000001b1b1c7211 */ /* 0x000fe400078f08ff */
[----:B------:R-:W-:-:S03]  /*03d0*/  LOP3.LUT R25, R19, 0x1c, RZ, 0xfc, !PT ;  /* 0x0000001c13197812 */ /* 0x000fc600078efcff */
[----:B------:R-:W-:Y:S01]  /*03e0*/  IMAD R19, R28, -0x3, R19 ;  /* 0xfffffffd1c137824 */ /* 0x000fe200078e0213 */
[----:B------:R-:W-:-:S03]  /*03f0*/  ISETP.LT.AND P0, PT, R25, 0x180, !P0 ;  /* 0x000001801900780c */ /* 0x000fc60004701270 */
[----:B------:R-:W-:Y:S01]  /*0400*/  IMAD R19, R10, 0x3, R19 ;  /* 0x000000030a137824 */ /* 0x000fe200078e0213 */
[----:B------:R-:W-:-:S03]  /*0410*/  MOV R26, RZ ;  /* 0x000000ff001a7202 */ /* 0x000fc60000000f00 */
[----:B------:R-:W-:Y:S02]  /*0420*/  IMAD R19, R28, 0x4b, R19 ;  /* 0x0000004b1c137824 */ /* 0x000fe400078e0213 */
[----:B-1----:R-:W-:-:S04]  /*0430*/  IMAD.HI R16, R9, 0x55555556, RZ ;  /* 0x5555555609107827 */ /* 0x002fc800078e02ff */
[----:B------:R1:W5:Y:S01]  /*0440*/  @P0 LDG.E.EL R26, desc[UR4][R20.64] ;  /* 0x00000004141a0981 */ /* 0x000362000c2e1900 */
[----:B0---4-:R-:W-:Y:S01]  /*0450*/  IMAD.WIDE R14, R19, 0x4, R12 ;  /* 0x00000004130e7825 */ /* 0x011fe200078e020c */
[----:B------:R-:W-:-:S03]  /*0460*/  LEA.HI R16, R16, R16, RZ, 0x1 ;  /* 0x0000001010107211 */ /* 0x000fc600078f08ff */
[----:B------:R-:W-:-:S04]  /*0470*/  IMAD.HI R17, R11, 0x55555556, RZ ;  /* 0x555555560b117827 */ /* 0x000fc800078e02ff */
[----:B------:R-:W-:-:S04]  /*0480*/  IMAD R9, R16, -0x3, R9 ;  /* 0xfffffffd10097824 */ /* 0x000fc800078e0209 */
[----:B------:R-:W-:Y:S02]  /*0490*/  IMAD R9, R16, 0x4b, R9 ;  /* 0x0000004b10097824 */ /* 0x000fe400078e0209 */
[----:B------:R-:W-:-:S04]  /*04a0*/  IMAD.HI R16, R2, 0x55555556, RZ ;  /* 0x5555555602107827 */ /* 0x000fc800078e02ff */
[----:B------:R-:W-:Y:S01]  /*04b0*/  IMAD R9, R10, 0x3, R9 ;  /* 0x000000030a097824 */ /* 0x000fe200078e0209 */
[----:B--2---:R0:W-:Y:S01]  /*04c0*/  @P6 STG.E desc[UR4][R14.64], R0 ;  /* 0x000000000e006986 */ /* 0x0041e2000c101904 */
[----:B------:R-:W-:Y:S01]  /*04d0*/  ISETP.NE.AND P6, PT, R3, RZ, PT ;  /* 0x000000ff0300720c */ /* 0x000fe20003fc5270 */
[----:B------:R-:W-:-:S05]  /*04e0*/  IMAD.HI R3, R4, 0x55555556, RZ ;  /* 0x5555555604037827 */ /* 0x000fca00078e02ff */
[----:B------:R-:W-:-:S05]  /*04f0*/  LEA.HI R3, R3, R3, RZ, 0x1 ;  /* 0x0000000303037211 */ /* 0x000fca00078f08ff */
[----:B------:R-:W-:Y:S02]  /*0500*/  IMAD R4, R3, -0x3, R4 ;  /* 0xfffffffd03047824 */ /* 0x000fe400078e0204 */
[----:B0-----:R-:W-:-:S04]  /*0510*/  IMAD.HI R0, R22, 0x55555556, RZ ;  /* 0x5555555616007827 */ /* 0x001fc800078e02ff */
[----:B------:R-:W-:Y:S01]  /*0520*/  IMAD R3, R3, 0x4b, R4 ;  /* 0x0000004b03037824 */ /* 0x000fe200078e0204 */
[----:B------:R-:W-:Y:S01]  /*0530*/  LEA.HI R4, R17, R17, RZ, 0x1 ;  /* 0x0000001111047211 */ /* 0x000fe200078f08ff */
[----:B------:R-:W-:-:S04]  /*0540*/  IMAD.HI R17, R24, 0x55555556, RZ ;  /* 0x5555555618117827 */ /* 0x000fc800078e02ff */
[----:B------:R-:W-:Y:S01]  /*0550*/  IMAD.HI R14, R25, 0x55555556, RZ ;  /* 0x55555556190e7827 */ /* 0x000fe200078e02ff */
[----:B------:R-:W-:-:S03]  /*0560*/  LEA.HI R15, R16, R16, RZ, 0x1 ;  /* 0x00000010100f7211 */ /* 0x000fc600078f08ff */
[----:B------:R-:W-:Y:S01]  /*0570*/  IMAD R19, R4, -0x3, R11 ;  /* 0xfffffffd04137824 */ /* 0x000fe200078e020b */
[----:B------:R-:W-:Y:S02]  /*0580*/  LEA.HI R11, R0, R0, RZ, 0x1 ;  /* 0x00000000000b7211 */ /* 0x000fe400078f08ff */
[----:B------:R-:W-:Y:S02]  /*0590*/  LEA.HI R17, R17, R17, RZ, 0x1 ;  /* 0x0000001111117211 */ /* 0x000fe400078f08ff */
[----:B------:R-:W-:Y:S01]  /*05a0*/  LEA.HI R0, R14, R14, RZ, 0x1 ;  /* 0x0000000e0e007211 */ /* 0x000fe200078f08ff */
[----:B------:R-:W-:Y:S02]  /*05b0*/  IMAD R2, R15, -0x3, R2 ;  /* 0xfffffffd0f027824 */ /* 0x000fe400078e0202 */
[----:B------:R-:W-:Y:S02]  /*05c0*/  IMAD R22, R11, -0x3, R22 ;  /* 0xfffffffd0b167824 */ /* 0x000fe400078e0216 */
[----:B------:R-:W-:-:S02]  /*05d0*/  IMAD R24, R17, -0x3, R24 ;  /* 0xfffffffd11187824 */ /* 0x000fc400078e0218 */
[----:B------:R-:W-:Y:S02]  /*05e0*/  IMAD R25, R0, -0x3, R25 ;  /* 0xfffffffd00197824 */ /* 0x000fe400078e0219 */
[----:B------:R-:W-:Y:S02]  /*05f0*/  IMAD R19, R4, 0x4b, R19 ;  /* 0x0000004b04137824 */ /* 0x000fe400078e0213 */
[----:B-1----:R-:W-:Y:S02]  /*0600*/  IMAD R21, R15, 0x4b, R2 ;  /* 0x0000004b0f157824 */ /* 0x002fe400078e0202 */
[----:B------:R-:W-:Y:S02]  /*0610*/  IMAD R11, R11, 0x4b, R22 ;  /* 0x0000004b0b0b7824 */ /* 0x000fe400078e0216 */
[----:B------:R-:W-:Y:S02]  /*0620*/  IMAD R27, R17, 0x4b, R24 ;  /* 0x0000004b111b7824 */ /* 0x000fe400078e0218 */
[----:B------:R-:W-:-:S02]  /*0630*/  IMAD R29, R0, 0x4b, R25 ;  /* 0x0000004b001d7824 */ /* 0x000fc400078e0219 */
[C---:B------:R-:W-:Y:S02]  /*0640*/  IMAD R3, R10.reuse, 0x3, R3 ;  /* 0x000000030a037824 */ /* 0x040fe400078e0203 */
[C---:B------:R-:W-:Y:S02]  /*0650*/  IMAD R15, R10.reuse, 0x3, R19 ;  /* 0x000000030a0f7824 */ /* 0x040fe400078e0213 */
[C---:B------:R-:W-:Y:S02]  /*0660*/  IMAD R17, R10.reuse, 0x3, R21 ;  /* 0x000000030a117824 */ /* 0x040fe400078e0215 */
[C---:B------:R-:W-:Y:S02]  /*0670*/  IMAD R21, R10.reuse, 0x3, R11 ;  /* 0x000000030a157824 */ /* 0x040fe400078e020b */
[C---:B------:R-:W-:Y:S02]  /*0680*/  IMAD R25, R10.reuse, 0x3, R27 ;  /* 0x000000030a197824 */ /* 0x040fe400078e021b */
[----:B------:R-:W-:-:S02]  /*0690*/  IMAD R29, R10, 0x3, R29 ;  /* 0x000000030a1d7824 */ /* 0x000fc400078e021d */
[----:B------:R-:W-:-:S04]  /*06a0*/  IMAD.WIDE R2, R3, 0x4, R12 ;  /* 0x0000000403027825 */ /* 0x000fc800078e020c */
[--C-:B------:R-:W-:Y:S01]  /*06b0*/  IMAD.WIDE R10, R9, 0x4, R12.reuse ;  /* 0x00000004090a7825 */ /* 0x100fe200078e020c */
[----:B---3--:R0:W-:Y:S03]  /*06c0*/  @P6 STG.E desc[UR4][R2.64], R8 ;  /* 0x0000000802006986 */ /* 0x0081e6000c101904 */
[--C-:B------:R-:W-:Y:S01]  /*06d0*/  IMAD.WIDE R14, R15, 0x4, R12.reuse ;  /* 0x000000040f0e7825 */ /* 0x100fe200078e020c */
[----:B------:R0:W-:Y:S03]  /*06e0*/  @P5 STG.E desc[UR4][R10.64], R7 ;  /* 0x000000070a005986 */ /* 0x0001e6000c101904 */
[--C-:B------:R-:W-:Y:S01]  /*06f0*/  IMAD.WIDE R16, R17, 0x4, R12.reuse ;  /* 0x0000000411107825 */ /* 0x100fe200078e020c */
[----:B------:R0:W-:Y:S03]  /*0700*/  @P4 STG.E desc[UR4][R14.64], R6 ;  /* 0x000000060e004986 */ /* 0x0001e6000c101904 */
[--C-:B------:R-:W-:Y:S01]  /*0710*/  IMAD.WIDE R20, R21, 0x4, R12.reuse ;  /* 0x0000000415147825 */ /* 0x100fe200078e020c */
[----:B------:R0:W-:Y:S03]  /*0720*/  @P3 STG.E desc[UR4][R16.64], R5 ;  /* 0x0000000510003986 */ /* 0x0001e6000c101904 */
[--C-:B------:R-:W-:Y:S01]  /*0730*/  IMAD.WIDE R24, R25, 0x4, R12.reuse ;  /* 0x0000000419187825 */ /* 0x100fe200078e020c */
[----:B------:R0:W-:Y:S04]  /*0740*/  @P2 STG.E desc[UR4][R20.64], R18 ;  /* 0x0000001214002986 */ /* 0x0001e8000c101904 */
[----:B------:R0:W-:Y:S01]  /*0750*/  @P1 STG.E desc[UR4][R24.64], R23 ;  /* 0x0000001718001986 */ /* 0x0001e2000c101904 */
[----:B------:R-:W-:Y:S01]  /*0760*/  IMAD.WIDE R12, R29, 0x4, R12 ;  /* 0x000000041d0c7825 */ /* 0x000fe200078e020c */
[----:B0-----:R-:W-:Y:S06]  /*0770*/  @!P0 EXIT ;  /* 0x000000000000894d */ /* 0x001fec0003800000 */
[----:B-----5:R-:W-:Y:S01]  /*0780*/  STG.E desc[UR4][R12.64], R26 ;  /* 0x0000001a0c007986 */ /* 0x020fe2000c101904 */
[----:B------:R-:W-:Y:S05]  /*0790*/  EXIT ;  /* 0x000000000000794d */ /* 0x000fea0003800000 */
.L_x_0:
[----:B------:R-:W-:-:S00]  /*07a0*/  BRA `(.L_x_0) ;  /* 0xfffffffc00fc7947 */ /* 0x000fc0000383ffff */
[----:B------:R-:W-:-:S00]  /*07b0*/  NOP ;  /* 0x0000000000007918 */ /* 0x000fc00000000000 */
        /* <DEDUP_REMOVED lines=12> */
.L_x_1:


//--------------------- .nv.constant0.triton_poi_fused_1 --------------------------
	.section	.nv.constant0.triton_poi_fused_1,"a",@progbits
	.sectionflags	@""
	.align	4
.nv.constant0.triton_poi_fused_1:
	.zero		552
